//
// Generated by NVIDIA NVVM Compiler
//
// Compiler Build ID: CL-36424714
// Cuda compilation tools, release 13.0, V13.0.88
// Based on NVVM 20.0.0
//

.version 9.0
.target sm_100
.address_size 64

	// .globl	_Z13fibonacciCUDAPii

.visible .entry _Z13fibonacciCUDAPii(
	.param .u64 .ptr .align 1 _Z13fibonacciCUDAPii_param_0,
	.param .u32 _Z13fibonacciCUDAPii_param_1
)
{
	.reg .pred 	%p<3>;
	.reg .b32 	%r<11>;
	.reg .b64 	%rd<11>;

	ld.param.u64 	%rd2, [_Z13fibonacciCUDAPii_param_0];
	ld.param.u32 	%r2, [_Z13fibonacciCUDAPii_param_1];
	cvta.to.global.u64 	%rd1, %rd2;
	mov.u32 	%r3, %ctaid.x;
	mov.u32 	%r4, %ntid.x;
	mov.u32 	%r5, %tid.x;
	mad.lo.s32 	%r1, %r3, %r4, %r5;
	setp.ge.s32 	%p1, %r1, %r2;
	@%p1 bra 	$L__BB0_4;
	setp.gt.s32 	%p2, %r1, 1;
	@%p2 bra 	$L__BB0_3;
	mul.wide.s32 	%rd9, %r1, 4;
	add.s64 	%rd10, %rd1, %rd9;
	st.global.u32 	[%rd10], %r1;
	bra.uni 	$L__BB0_4;
$L__BB0_3:
	add.s32 	%r6, %r1, -1;
	mul.wide.u32 	%rd3, %r6, 4;
	add.s64 	%rd4, %rd1, %rd3;
	ld.global.u32 	%r7, [%rd4];
	add.s32 	%r8, %r1, -2;
	mul.wide.u32 	%rd5, %r8, 4;
	add.s64 	%rd6, %rd1, %rd5;
	ld.global.u32 	%r9, [%rd6];
	add.s32 	%r10, %r9, %r7;
	mul.wide.u32 	%rd7, %r1, 4;
	add.s64 	%rd8, %rd1, %rd7;
	st.global.u32 	[%rd8], %r10;
$L__BB0_4:
	ret;

}


// ===== COMPILED SASS (sm_100) =====

	.target	sm_100

	.elftype	@"ET_EXEC"


//--------------------- .note.nv.tkinfo           --------------------------
	.section	.note.nv.tkinfo,"",@"SHT_NOTE"
	.sectionflags	@"SHF_NOTE_NV_TKINFO"
	.tkinfo
        /*0018*/ 	.word	0x00000002
        /*0030*/ 	.string	""
        /*0030*/ 	.string	"ptxas"
        /*0030*/ 	.string	"Cuda compilation tools, release 13.0, V13.0.88"
        /*0030*/ 	.string	"Build cuda_13.0.r13.0/compiler.36424714_0"
        /*0030*/ 	.string	"-arch sm_100 -m 64 "



//--------------------- .note.nv.cuinfo           --------------------------
	.section	.note.nv.cuinfo,"",@"SHT_NOTE"
	.sectionflags	@"SHF_NOTE_NV_CUINFO"
        /*0018*/ 	.short	0x0002
        /*001a*/ 	.short	0x0064
        /*001c*/ 	.short	0x0082
	.zero		2


//--------------------- .nv.info                  --------------------------
	.section	.nv.info,"",@"SHT_CUDA_INFO"
	.align	4


	//----- nvinfo : EIATTR_REGCOUNT
	.align		4
        /*0000*/ 	.byte	0x04, 0x2f
        /*0002*/ 	.short	(.L_1 - .L_0)
	.align		4
.L_0:
        /*0004*/ 	.word	index@(_Z13fibonacciCUDAPii)
        /*0008*/ 	.word	0x0000000c


	//----- nvinfo : EIATTR_FRAME_SIZE
	.align		4
.L_1:
        /*000c*/ 	.byte	0x04, 0x11
        /*000e*/ 	.short	(.L_3 - .L_2)
	.align		4
.L_2:
        /*0010*/ 	.word	index@(_Z13fibonacciCUDAPii)
        /*0014*/ 	.word	0x00000000


	//----- nvinfo : EIATTR_MIN_STACK_SIZE
	.align		4
.L_3:
        /*0018*/ 	.byte	0x04, 0x12
        /*001a*/ 	.short	(.L_5 - .L_4)
	.align		4
.L_4:
        /*001c*/ 	.word	index@(_Z13fibonacciCUDAPii)
        /*0020*/ 	.word	0x00000000
.L_5:


//--------------------- .nv.compat                --------------------------
	.section	.nv.compat,"",@"SHT_CUDA_COMPAT_INFO"
	.align	4
        /*0000*/ 	.byte	0x02, 0x09, 0x00, 0x00, 0x02, 0x02, 0x01, 0x00, 0x02, 0x05, 0x05, 0x00, 0x03, 0x07, 0x01, 0x01
        /*0010*/ 	.byte	0x02, 0x03, 0x00, 0x00, 0x02, 0x06, 0x01, 0x00, 0x04, 0x0b, 0x08, 0x00, 0x09, 0x00, 0x00, 0x00
        /*0020*/ 	.byte	0x00, 0x00, 0x00, 0x00


//--------------------- .nv.info._Z13fibonacciCUDAPii --------------------------
	.section	.nv.info._Z13fibonacciCUDAPii,"",@"SHT_CUDA_INFO"
	.sectionflags	@""
	.align	4


	//----- nvinfo : EIATTR_CUDA_API_VERSION
	.align		4
        /*0000*/ 	.byte	0x04, 0x37
        /*0002*/ 	.short	(.L_7 - .L_6)
.L_6:
        /*0004*/ 	.word	0x00000082


	//----- nvinfo : EIATTR_KPARAM_INFO
	.align		4
.L_7:
        /*0008*/ 	.byte	0x04, 0x17
        /*000a*/ 	.short	(.L_9 - .L_8)
.L_8:
        /*000c*/ 	.word	0x00000000
        /*0010*/ 	.short	0x0001
        /*0012*/ 	.short	0x0008
        /*0014*/ 	.byte	0x00, 0xf0, 0x11, 0x00


	//----- nvinfo : EIATTR_KPARAM_INFO
	.align		4
.L_9:
        /*0018*/ 	.byte	0x04, 0x17
        /*001a*/ 	.short	(.L_11 - .L_10)
.L_10:
        /*001c*/ 	.word	0x00000000
        /*0020*/ 	.short	0x0000
        /*0022*/ 	.short	0x0000
        /*0024*/ 	.byte	0x00, 0xf5, 0x21, 0x00


	//----- nvinfo : EIATTR_SPARSE_MMA_MASK
	.align		4
.L_11:
        /*0028*/ 	.byte	0x03, 0x50
        /*002a*/ 	.short	0x0000


	//----- nvinfo : EIATTR_MAXREG_COUNT
	.align		4
        /*002c*/ 	.byte	0x03, 0x1b
        /*002e*/ 	.short	0x00ff


	//----- nvinfo : EIATTR_MERCURY_ISA_VERSION
	.align		4
        /*0030*/ 	.byte	0x03, 0x5f
        /*0032*/ 	.short	0x0101


	//----- nvinfo : EIATTR_VRC_CTA_INIT_COUNT
	.align		4
        /*0034*/ 	.byte	0x02, 0x4a
	.zero		1
	.zero		1


	//----- nvinfo : EIATTR_EXIT_INSTR_OFFSETS
	.align		4
        /*0038*/ 	.byte	0x04, 0x1c
        /*003a*/ 	.short	(.L_13 - .L_12)


	//   ....[0]....
.L_12:
        /*003c*/ 	.word	0x00000070


	//   ....[1]....
        /*0040*/ 	.word	0x000000d0


	//   ....[2]....
        /*0044*/ 	.word	0x00000180


	//----- nvinfo : EIATTR_CBANK_PARAM_SIZE
	.align		4
.L_13:
        /*0048*/ 	.byte	0x03, 0x19
        /*004a*/ 	.short	0x000c


	//----- nvinfo : EIATTR_PARAM_CBANK
	.align		4
        /*004c*/ 	.byte	0x04, 0x0a
        /*004e*/ 	.short	(.L_15 - .L_14)
	.align		4
.L_14:
        /*0050*/ 	.word	index@(.nv.constant0._Z13fibonacciCUDAPii)
        /*0054*/ 	.short	0x0380
        /*0056*/ 	.short	0x000c


	//----- nvinfo : EIATTR_SW_WAR
	.align		4
.L_15:
        /*0058*/ 	.byte	0x04, 0x36
        /*005a*/ 	.short	(.L_17 - .L_16)
.L_16:
        /*005c*/ 	.word	0x00000008
.L_17:


//--------------------- .nv.callgraph             --------------------------
	.section	.nv.callgraph,"",@"SHT_CUDA_CALLGRAPH"
	.align	4
	.sectionentsize	8
	.align		4
        /*0000*/ 	.word	0x00000000
	.align		4
        /*0004*/ 	.word	0xffffffff
	.align		4
        /*0008*/ 	.word	0x00000000
	.align		4
        /*000c*/ 	.word	0xfffffffe
	.align		4
        /*0010*/ 	.word	0x00000000
	.align		4
        /*0014*/ 	.word	0xfffffffd
	.align		4
        /*0018*/ 	.word	0x00000000
	.align		4
        /*001c*/ 	.word	0xfffffffc


//--------------------- .text._Z13fibonacciCUDAPii --------------------------
	.section	.text._Z13fibonacciCUDAPii,"ax",@progbits
	.align	128
        .global         _Z13fibonacciCUDAPii
        .type           _Z13fibonacciCUDAPii,@function
        .size           _Z13fibonacciCUDAPii,(.L_x_1 - _Z13fibonacciCUDAPii)
        .other          _Z13fibonacciCUDAPii,@"STO_CUDA_ENTRY STV_DEFAULT"
_Z13fibonacciCUDAPii:
.text._Z13fibonacciCUDAPii:
[----:B------:R-:W-:Y:S01]  /*0000*/  LDC R1, c[0x0][0x37c] ;  /* 0x0000df00ff017b82 */ /* 0x000fe20000000800 */
[----:B------:R-:W0:Y:S07]  /*0010*/  S2R R0, SR_TID.X ;  /* 0x0000000000007919 */ /* 0x000e2e0000002100 */
[----:B------:R-:W0:Y:S01]  /*0020*/  S2UR UR4, SR_CTAID.X ;  /* 0x00000000000479c3 */ /* 0x000e220000002500 */
[----:B------:R-:W1:Y:S07]  /*0030*/  LDCU UR5, c[0x0][0x388] ;  /* 0x00007100ff0577ac */ /* 0x000e6e0008000800 */
[----:B------:R-:W0:Y:S02]  /*0040*/  LDC R9, c[0x0][0x360] ;  /* 0x0000d800ff097b82 */ /* 0x000e240000000800 */
[----:B0-----:R-:W-:-:S05]  /*0050*/  IMAD R9, R9, UR4, R0 ;  /* 0x0000000409097c24 */ /* 0x001fca000f8e0200 */
[----:B-1----:R-:W-:-:S13]  /*0060*/  ISETP.GE.AND P0, PT, R9, UR5, PT ;  /* 0x0000000509007c0c */ /* 0x002fda000bf06270 */
[----:B------:R-:W-:Y:S05]  /*0070*/  @P0 EXIT ;  /* 0x000000000000094d */ /* 0x000fea0003800000 */
[----:B------:R-:W-:Y:S01]  /*0080*/  ISETP.GT.AND P0, PT, R9, 0x1, PT ;  /* 0x000000010900780c */ /* 0x000fe20003f04270 */
[----:B------:R-:W0:-:S12]  /*0090*/  LDCU.64 UR4, c[0x0][0x358] ;  /* 0x00006b00ff0477ac */ /* 0x000e180008000a00 */
[----:B------:R-:W1:Y:S02]  /*00a0*/  @!P0 LDC.64 R2, c[0x0][0x380] ;  /* 0x0000e000ff028b82 */ /* 0x000e640000000a00 */
[----:B-1----:R-:W-:-:S05]  /*00b0*/  @!P0 IMAD.WIDE R2, R9, 0x4, R2 ;  /* 0x0000000409028825 */ /* 0x002fca00078e0202 */
[----:B0-----:R0:W-:Y:S01]  /*00c0*/  @!P0 STG.E desc[UR4][R2.64], R9 ;  /* 0x0000000902008986 */ /* 0x0011e2000c101904 */
[----:B------:R-:W-:Y:S05]  /*00d0*/  @!P0 EXIT ;  /* 0x000000000000894d */ /* 0x000fea0003800000 */
[----:B------:R-:W1:Y:S01]  /*00e0*/  LDC.64 R6, c[0x0][0x380] ;  /* 0x0000e000ff067b82 */ /* 0x000e620000000a00 */
[C---:B0-----:R-:W-:Y:S02]  /*00f0*/  IADD3 R3, PT, PT, R9.reuse, -0x1, RZ ;  /* 0xffffffff09037810 */ /* 0x041fe40007ffe0ff */
[----:B------:R-:W-:-:S03]  /*0100*/  IADD3 R5, PT, PT, R9, -0x2, RZ ;  /* 0xfffffffe09057810 */ /* 0x000fc60007ffe0ff */
[----:B-1----:R-:W-:-:S04]  /*0110*/  IMAD.WIDE.U32 R2, R3, 0x4, R6 ;  /* 0x0000000403027825 */ /* 0x002fc800078e0006 */
[--C-:B------:R-:W-:Y:S02]  /*0120*/  IMAD.WIDE.U32 R4, R5, 0x4, R6.reuse ;  /* 0x0000000405047825 */ /* 0x100fe400078e0006 */
[----:B------:R-:W2:Y:S04]  /*0130*/  LDG.E R2, desc[UR4][R2.64] ;  /* 0x0000000402027981 */ /* 0x000ea8000c1e1900 */
[----:B------:R-:W2:Y:S01]  /*0140*/  LDG.E R5, desc[UR4][R4.64] ;  /* 0x0000000404057981 */ /* 0x000ea2000c1e1900 */
[----:B------:R-:W-:Y:S01]  /*0150*/  IMAD.WIDE.U32 R6, R9, 0x4, R6 ;  /* 0x0000000409067825 */ /* 0x000fe200078e0006 */
[----:B--2---:R-:W-:-:S05]  /*0160*/  IADD3 R9, PT, PT, R2, R5, RZ ;  /* 0x0000000502097210 */ /* 0x004fca0007ffe0ff */
[----:B------:R-:W-:Y:S01]  /*0170*/  STG.E desc[UR4][R6.64], R9 ;  /* 0x0000000906007986 */ /* 0x000fe2000c101904 */
[----:B------:R-:W-:Y:S05]  /*0180*/  EXIT ;  /* 0x000000000000794d */ /* 0x000fea0003800000 */
.L_x_0:
[----:B------:R-:W-:-:S00]  /*0190*/  BRA `(.L_x_0) ;  /* 0xfffffffc00fc7947 */ /* 0x000fc0000383ffff */
[----:B------:R-:W-:-:S00]  /*01a0*/  NOP ;  /* 0x0000000000007918 */ /* 0x000fc00000000000 */
        /* <DEDUP_REMOVED lines=13> */
.L_x_1:


//--------------------- .nv.shared.reserved.0     --------------------------
	.section	.nv.shared.reserved.0,"aw",@nobits
	.weak		__nv_reservedSMEM_offset_0_alias
	.size		__nv_reservedSMEM_offset_0_alias, 0, 64
	.other		__nv_reservedSMEM_offset_0_alias,@"STO_CUDA_RESERVED_SHARED STV_DEFAULT"
__nv_reservedSMEM_offset_0_alias:
	.zero		0
	.zero		64


//--------------------- .nv.constant0._Z13fibonacciCUDAPii --------------------------
	.section	.nv.constant0._Z13fibonacciCUDAPii,"a",@progbits
	.sectionflags	@""
	.align	4
.nv.constant0._Z13fibonacciCUDAPii:
	.zero		908


//--------------------- SYMBOLS --------------------------

	.type		.nv.reservedSmem.offset0,@object
	.size		.nv.reservedSmem.offset0,0x4
